//
// Generated by NVIDIA NVVM Compiler
//
// Compiler Build ID: CL-36424714
// Cuda compilation tools, release 13.0, V13.0.88
// Based on NVVM 20.0.0
//

.version 9.0
.target sm_100
.address_size 64

	// .globl	_Z5scalejPfS_
.extern .func  (.param .b32 func_retval0) vprintf
(
	.param .b64 vprintf_param_0,
	.param .b64 vprintf_param_1
)
;
.global .align 1 .b8 $str[37] = {116, 61, 37, 120, 58, 32, 98, 97, 115, 101, 61, 37, 100, 32, 105, 110, 99, 114, 61, 37, 100, 32, 110, 61, 37, 100, 32, 98, 108, 111, 99, 107, 61, 37, 100, 10};

.visible .entry _Z5scalejPfS_(
	.param .u32 _Z5scalejPfS__param_0,
	.param .u64 .ptr .align 1 _Z5scalejPfS__param_1,
	.param .u64 .ptr .align 1 _Z5scalejPfS__param_2
)
{
	.reg .pred 	%p<3>;
	.reg .b32 	%r<11>;
	.reg .b32 	%f<4>;
	.reg .b64 	%rd<8>;

	ld.param.u32 	%r6, [_Z5scalejPfS__param_0];
	ld.param.u64 	%rd3, [_Z5scalejPfS__param_1];
	ld.param.u64 	%rd4, [_Z5scalejPfS__param_2];
	mov.u32 	%r7, %ctaid.x;
	mov.u32 	%r1, %ntid.x;
	mov.u32 	%r8, %tid.x;
	mad.lo.s32 	%r10, %r7, %r1, %r8;
	setp.ge.u32 	%p1, %r10, %r6;
	@%p1 bra 	$L__BB0_3;
	mov.u32 	%r9, %nctaid.x;
	mul.lo.s32 	%r3, %r1, %r9;
	cvta.to.global.u64 	%rd1, %rd3;
	cvta.to.global.u64 	%rd2, %rd4;
$L__BB0_2:
	mul.wide.u32 	%rd5, %r10, 4;
	add.s64 	%rd6, %rd1, %rd5;
	ld.global.f32 	%f1, [%rd6];
	add.s64 	%rd7, %rd2, %rd5;
	ld.global.f32 	%f2, [%rd7];
	mul.f32 	%f3, %f1, %f2;
	st.global.f32 	[%rd6], %f3;
	add.s32 	%r10, %r10, %r3;
	setp.lt.u32 	%p2, %r10, %r6;
	@%p2 bra 	$L__BB0_2;
$L__BB0_3:
	ret;

}
	// .globl	_Z10scaleprintjPfS_
.visible .entry _Z10scaleprintjPfS_(
	.param .u32 _Z10scaleprintjPfS__param_0,
	.param .u64 .ptr .align 1 _Z10scaleprintjPfS__param_1,
	.param .u64 .ptr .align 1 _Z10scaleprintjPfS__param_2
)
{
	.local .align 8 .b8 	__local_depot1[24];
	.reg .b64 	%SP;
	.reg .b64 	%SPL;
	.reg .pred 	%p<3>;
	.reg .b32 	%r<13>;
	.reg .b32 	%f<4>;
	.reg .b64 	%rd<12>;

	mov.u64 	%SPL, __local_depot1;
	cvta.local.u64 	%SP, %SPL;
	ld.param.u32 	%r5, [_Z10scaleprintjPfS__param_0];
	ld.param.u64 	%rd3, [_Z10scaleprintjPfS__param_1];
	ld.param.u64 	%rd4, [_Z10scaleprintjPfS__param_2];
	add.u64 	%rd5, %SP, 0;
	add.u64 	%rd6, %SPL, 0;
	mov.u32 	%r6, %ctaid.x;
	mov.u32 	%r7, %ntid.x;
	mov.u32 	%r8, %tid.x;
	mad.lo.s32 	%r12, %r6, %r7, %r8;
	mov.u32 	%r9, %nctaid.x;
	mul.lo.s32 	%r2, %r7, %r9;
	st.local.v2.u32 	[%rd6], {%r8, %r12};
	st.local.v2.u32 	[%rd6+8], {%r2, %r5};
	st.local.u32 	[%rd6+16], %r6;
	mov.u64 	%rd7, $str;
	cvta.global.u64 	%rd8, %rd7;
	{ // callseq 0, 0
	.param .b64 param0;
	st.param.b64 	[param0], %rd8;
	.param .b64 param1;
	st.param.b64 	[param1], %rd5;
	.param .b32 retval0;
	call.uni (retval0), 
	vprintf, 
	(
	param0, 
	param1
	);
	ld.param.b32 	%r10, [retval0];
	} // callseq 0
	setp.ge.u32 	%p1, %r12, %r5;
	@%p1 bra 	$L__BB1_3;
	cvta.to.global.u64 	%rd1, %rd3;
	cvta.to.global.u64 	%rd2, %rd4;
$L__BB1_2:
	mul.wide.u32 	%rd9, %r12, 4;
	add.s64 	%rd10, %rd1, %rd9;
	ld.global.f32 	%f1, [%rd10];
	add.s64 	%rd11, %rd2, %rd9;
	ld.global.f32 	%f2, [%rd11];
	mul.f32 	%f3, %f1, %f2;
	st.global.f32 	[%rd10], %f3;
	add.s32 	%r12, %r12, %r2;
	setp.lt.u32 	%p2, %r12, %r5;
	@%p2 bra 	$L__BB1_2;
$L__BB1_3:
	ret;

}


// ===== COMPILED SASS (sm_100) =====

	.target	sm_100

	.elftype	@"ET_EXEC"


//--------------------- .note.nv.tkinfo           --------------------------
	.section	.note.nv.tkinfo,"",@"SHT_NOTE"
	.sectionflags	@"SHF_NOTE_NV_TKINFO"
	.tkinfo
        /*0018*/ 	.word	0x00000002
        /*0030*/ 	.string	""
        /*0030*/ 	.string	"ptxas"
        /*0030*/ 	.string	"Cuda compilation tools, release 13.0, V13.0.88"
        /*0030*/ 	.string	"Build cuda_13.0.r13.0/compiler.36424714_0"
        /*0030*/ 	.string	"-arch sm_100 -m 64 "



//--------------------- .note.nv.cuinfo           --------------------------
	.section	.note.nv.cuinfo,"",@"SHT_NOTE"
	.sectionflags	@"SHF_NOTE_NV_CUINFO"
        /*0018*/ 	.short	0x0002
        /*001a*/ 	.short	0x0064
        /*001c*/ 	.short	0x0082
	.zero		2


//--------------------- .nv.info                  --------------------------
	.section	.nv.info,"",@"SHT_CUDA_INFO"
	.align	4


	//----- nvinfo : EIATTR_REGCOUNT
	.align		4
        /*0000*/ 	.byte	0x04, 0x2f
        /*0002*/ 	.short	(.L_2 - .L_1)
	.align		4
.L_1:
        /*0004*/ 	.word	index@(_Z5scalejPfS_)
        /*0008*/ 	.word	0x00000010


	//----- nvinfo : EIATTR_FRAME_SIZE
	.align		4
.L_2:
        /*000c*/ 	.byte	0x04, 0x11
        /*000e*/ 	.short	(.L_4 - .L_3)
	.align		4
.L_3:
        /*0010*/ 	.word	index@(_Z5scalejPfS_)
        /*0014*/ 	.word	0x00000000


	//----- nvinfo : EIATTR_REGCOUNT
	.align		4
.L_4:
        /*0018*/ 	.byte	0x04, 0x2f
        /*001a*/ 	.short	(.L_6 - .L_5)
	.align		4
.L_5:
        /*001c*/ 	.word	index@(_Z10scaleprintjPfS_)
        /*0020*/ 	.word	0x00000018


	//----- nvinfo : EIATTR_FRAME_SIZE
	.align		4
.L_6:
        /*0024*/ 	.byte	0x04, 0x11
        /*0026*/ 	.short	(.L_8 - .L_7)
	.align		4
.L_7:
        /*0028*/ 	.word	index@(_Z10scaleprintjPfS_)
        /*002c*/ 	.word	0x00000018


	//----- nvinfo : EIATTR_MIN_STACK_SIZE
	.align		4
.L_8:
        /*0030*/ 	.byte	0x04, 0x12
        /*0032*/ 	.short	(.L_10 - .L_9)
	.align		4
.L_9:
        /*0034*/ 	.word	index@(_Z10scaleprintjPfS_)
        /*0038*/ 	.word	0x00000018


	//----- nvinfo : EIATTR_MIN_STACK_SIZE
	.align		4
.L_10:
        /*003c*/ 	.byte	0x04, 0x12
        /*003e*/ 	.short	(.L_12 - .L_11)
	.align		4
.L_11:
        /*0040*/ 	.word	index@(_Z5scalejPfS_)
        /*0044*/ 	.word	0x00000000
.L_12:


//--------------------- .nv.compat                --------------------------
	.section	.nv.compat,"",@"SHT_CUDA_COMPAT_INFO"
	.align	4
        /*0000*/ 	.byte	0x02, 0x09, 0x00, 0x00, 0x02, 0x02, 0x01, 0x00, 0x02, 0x05, 0x05, 0x00, 0x03, 0x07, 0x01, 0x01
        /*0010*/ 	.byte	0x02, 0x03, 0x00, 0x00, 0x02, 0x06, 0x01, 0x00, 0x04, 0x0b, 0x08, 0x00, 0x09, 0x00, 0x00, 0x00
        /*0020*/ 	.byte	0x00, 0x00, 0x00, 0x00


//--------------------- .nv.info._Z10scaleprintjPfS_ --------------------------
	.section	.nv.info._Z10scaleprintjPfS_,"",@"SHT_CUDA_INFO"
	.sectionflags	@""
	.align	4


	//----- nvinfo : EIATTR_CUDA_API_VERSION
	.align		4
        /*0000*/ 	.byte	0x04, 0x37
        /*0002*/ 	.short	(.L_14 - .L_13)
.L_13:
        /*0004*/ 	.word	0x00000082


	//----- nvinfo : EIATTR_KPARAM_INFO
	.align		4
.L_14:
        /*0008*/ 	.byte	0x04, 0x17
        /*000a*/ 	.short	(.L_16 - .L_15)
.L_15:
        /*000c*/ 	.word	0x00000000
        /*0010*/ 	.short	0x0002
        /*0012*/ 	.short	0x0010
        /*0014*/ 	.byte	0x00, 0xf5, 0x21, 0x00


	//----- nvinfo : EIATTR_KPARAM_INFO
	.align		4
.L_16:
        /*0018*/ 	.byte	0x04, 0x17
        /*001a*/ 	.short	(.L_18 - .L_17)
.L_17:
        /*001c*/ 	.word	0x00000000
        /*0020*/ 	.short	0x0001
        /*0022*/ 	.short	0x0008
        /*0024*/ 	.byte	0x00, 0xf5, 0x21, 0x00


	//----- nvinfo : EIATTR_KPARAM_INFO
	.align		4
.L_18:
        /*0028*/ 	.byte	0x04, 0x17
        /*002a*/ 	.short	(.L_20 - .L_19)
.L_19:
        /*002c*/ 	.word	0x00000000
        /*0030*/ 	.short	0x0000
        /*0032*/ 	.short	0x0000
        /*0034*/ 	.byte	0x00, 0xf0, 0x11, 0x00


	//----- nvinfo : EIATTR_SPARSE_MMA_MASK
	.align		4
.L_20:
        /*0038*/ 	.byte	0x03, 0x50
        /*003a*/ 	.short	0x0000


	//----- nvinfo : EIATTR_MAXREG_COUNT
	.align		4
        /*003c*/ 	.byte	0x03, 0x1b
        /*003e*/ 	.short	0x00ff


	//----- nvinfo : EIATTR_EXTERNS
	.align		4
        /*0040*/ 	.byte	0x04, 0x0f
        /*0042*/ 	.short	(.L_22 - .L_21)


	//   ....[0]....
	.align		4
.L_21:
        /*0044*/ 	.word	index@(vprintf)


	//----- nvinfo : EIATTR_MERCURY_ISA_VERSION
	.align		4
.L_22:
        /*0048*/ 	.byte	0x03, 0x5f
        /*004a*/ 	.short	0x0101


	//----- nvinfo : EIATTR_VRC_CTA_INIT_COUNT
	.align		4
        /*004c*/ 	.byte	0x02, 0x4a
	.zero		1
	.zero		1


	//----- nvinfo : EIATTR_SYSCALL_OFFSETS
	.align		4
        /*0050*/ 	.byte	0x04, 0x46
        /*0052*/ 	.short	(.L_24 - .L_23)


	//   ....[0]....
.L_23:
        /*0054*/ 	.word	0x00000160


	//----- nvinfo : EIATTR_EXIT_INSTR_OFFSETS
	.align		4
.L_24:
        /*0058*/ 	.byte	0x04, 0x1c
        /*005a*/ 	.short	(.L_26 - .L_25)


	//   ....[0]....
.L_25:
        /*005c*/ 	.word	0x00000190


	//   ....[1]....
        /*0060*/ 	.word	0x000002a0


	//----- nvinfo : EIATTR_CRS_STACK_SIZE
	.align		4
.L_26:
        /*0064*/ 	.byte	0x04, 0x1e
        /*0066*/ 	.short	(.L_28 - .L_27)
.L_27:
        /*0068*/ 	.word	0x00000000


	//----- nvinfo : EIATTR_CBANK_PARAM_SIZE
	.align		4
.L_28:
        /*006c*/ 	.byte	0x03, 0x19
        /*006e*/ 	.short	0x0018


	//----- nvinfo : EIATTR_PARAM_CBANK
	.align		4
        /*0070*/ 	.byte	0x04, 0x0a
        /*0072*/ 	.short	(.L_30 - .L_29)
	.align		4
.L_29:
        /*0074*/ 	.word	index@(.nv.constant0._Z10scaleprintjPfS_)
        /*0078*/ 	.short	0x0380
        /*007a*/ 	.short	0x0018


	//----- nvinfo : EIATTR_SW_WAR
	.align		4
.L_30:
        /*007c*/ 	.byte	0x04, 0x36
        /*007e*/ 	.short	(.L_32 - .L_31)
.L_31:
        /*0080*/ 	.word	0x00000008
.L_32:


//--------------------- .nv.info._Z5scalejPfS_    --------------------------
	.section	.nv.info._Z5scalejPfS_,"",@"SHT_CUDA_INFO"
	.sectionflags	@""
	.align	4


	//----- nvinfo : EIATTR_CUDA_API_VERSION
	.align		4
        /*0000*/ 	.byte	0x04, 0x37
        /*0002*/ 	.short	(.L_34 - .L_33)
.L_33:
        /*0004*/ 	.word	0x00000082


	//----- nvinfo : EIATTR_KPARAM_INFO
	.align		4
.L_34:
        /*0008*/ 	.byte	0x04, 0x17
        /*000a*/ 	.short	(.L_36 - .L_35)
.L_35:
        /*000c*/ 	.word	0x00000000
        /*0010*/ 	.short	0x0002
        /*0012*/ 	.short	0x0010
        /*0014*/ 	.byte	0x00, 0xf5, 0x21, 0x00


	//----- nvinfo : EIATTR_KPARAM_INFO
	.align		4
.L_36:
        /*0018*/ 	.byte	0x04, 0x17
        /*001a*/ 	.short	(.L_38 - .L_37)
.L_37:
        /*001c*/ 	.word	0x00000000
        /*0020*/ 	.short	0x0001
        /*0022*/ 	.short	0x0008
        /*0024*/ 	.byte	0x00, 0xf5, 0x21, 0x00


	//----- nvinfo : EIATTR_KPARAM_INFO
	.align		4
.L_38:
        /*0028*/ 	.byte	0x04, 0x17
        /*002a*/ 	.short	(.L_40 - .L_39)
.L_39:
        /*002c*/ 	.word	0x00000000
        /*0030*/ 	.short	0x0000
        /*0032*/ 	.short	0x0000
        /*0034*/ 	.byte	0x00, 0xf0, 0x11, 0x00


	//----- nvinfo : EIATTR_SPARSE_MMA_MASK
	.align		4
.L_40:
        /*0038*/ 	.byte	0x03, 0x50
        /*003a*/ 	.short	0x0000


	//----- nvinfo : EIATTR_MAXREG_COUNT
	.align		4
        /*003c*/ 	.byte	0x03, 0x1b
        /*003e*/ 	.short	0x00ff


	//----- nvinfo : EIATTR_MERCURY_ISA_VERSION
	.align		4
        /*0040*/ 	.byte	0x03, 0x5f
        /*0042*/ 	.short	0x0101


	//----- nvinfo : EIATTR_VRC_CTA_INIT_COUNT
	.align		4
        /*0044*/ 	.byte	0x02, 0x4a
	.zero		1
	.zero		1


	//----- nvinfo : EIATTR_EXIT_INSTR_OFFSETS
	.align		4
        /*0048*/ 	.byte	0x04, 0x1c
        /*004a*/ 	.short	(.L_42 - .L_41)


	//   ....[0]....
.L_41:
        /*004c*/ 	.word	0x00000070


	//   ....[1]....
        /*0050*/ 	.word	0x00000160


	//----- nvinfo : EIATTR_CRS_STACK_SIZE
	.align		4
.L_42:
        /*0054*/ 	.byte	0x04, 0x1e
        /*0056*/ 	.short	(.L_44 - .L_43)
.L_43:
        /*0058*/ 	.word	0x00000000


	//----- nvinfo : EIATTR_CBANK_PARAM_SIZE
	.align		4
.L_44:
        /*005c*/ 	.byte	0x03, 0x19
        /*005e*/ 	.short	0x0018


	//----- nvinfo : EIATTR_PARAM_CBANK
	.align		4
        /*0060*/ 	.byte	0x04, 0x0a
        /*0062*/ 	.short	(.L_46 - .L_45)
	.align		4
.L_45:
        /*0064*/ 	.word	index@(.nv.constant0._Z5scalejPfS_)
        /*0068*/ 	.short	0x0380
        /*006a*/ 	.short	0x0018


	//----- nvinfo : EIATTR_SW_WAR
	.align		4
.L_46:
        /*006c*/ 	.byte	0x04, 0x36
        /*006e*/ 	.short	(.L_48 - .L_47)
.L_47:
        /*0070*/ 	.word	0x00000008
.L_48:


//--------------------- .nv.callgraph             --------------------------
	.section	.nv.callgraph,"",@"SHT_CUDA_CALLGRAPH"
	.align	4
	.sectionentsize	8
	.align		4
        /*0000*/ 	.word	0x00000000
	.align		4
        /*0004*/ 	.word	0xffffffff
	.align		4
        /*0008*/ 	.word	index@(_Z10scaleprintjPfS_)
	.align		4
        /*000c*/ 	.word	index@(vprintf)
	.align		4
        /*0010*/ 	.word	0x00000000
	.align		4
        /*0014*/ 	.word	0xfffffffe
	.align		4
        /*0018*/ 	.word	0x00000000
	.align		4
        /*001c*/ 	.word	0xfffffffd
	.align		4
        /*0020*/ 	.word	0x00000000
	.align		4
        /*0024*/ 	.word	0xfffffffc


//--------------------- .nv.constant4             --------------------------
	.section	.nv.constant4,"a",@progbits
	.align	8
	.align		8
.nv.constant4:
        /*0000*/ 	.dword	vprintf
	.align		8
        /*0008*/ 	.dword	$str


//--------------------- .text._Z10scaleprintjPfS_ --------------------------
	.section	.text._Z10scaleprintjPfS_,"ax",@progbits
	.align	128
        .global         _Z10scaleprintjPfS_
        .type           _Z10scaleprintjPfS_,@function
        .size           _Z10scaleprintjPfS_,(.L_x_5 - _Z10scaleprintjPfS_)
        .other          _Z10scaleprintjPfS_,@"STO_CUDA_ENTRY STV_DEFAULT"
_Z10scaleprintjPfS_:
.text._Z10scaleprintjPfS_:
[----:B------:R-:W0:Y:S01]  /*0000*/  LDC R1, c[0x0][0x37c] ;  /* 0x0000df00ff017b82 */ /* 0x000e220000000800 */
[----:B------:R-:W1:Y:S01]  /*0010*/  S2R R10, SR_CTAID.X ;  /* 0x00000000000a7919 */ /* 0x000e620000002500 */
[----:B------:R-:W2:Y:S06]  /*0020*/  LDCU UR5, c[0x0][0x2fc] ;  /* 0x00005f80ff0577ac */ /* 0x000eac0008000800 */
[----:B------:R-:W3:Y:S01]  /*0030*/  LDC R3, c[0x0][0x380] ;  /* 0x0000e000ff037b82 */ /* 0x000ee20000000800 */
[----:B0-----:R-:W-:Y:S01]  /*0040*/  VIADD R1, R1, 0xffffffe8 ;  /* 0xffffffe801017836 */ /* 0x001fe20000000000 */
[----:B------:R-:W0:Y:S01]  /*0050*/  S2R R16, SR_TID.X ;  /* 0x0000000000107919 */ /* 0x000e220000002100 */
[----:B------:R-:W4:Y:S01]  /*0060*/  LDCU UR6, c[0x0][0x360] ;  /* 0x00006c00ff0677ac */ /* 0x000f220008000800 */
[----:B------:R-:W-:Y:S01]  /*0070*/  MOV R0, 0x0 ;  /* 0x0000000000007802 */ /* 0x000fe20000000f00 */
[----:B------:R-:W5:Y:S03]  /*0080*/  LDCU UR4, c[0x0][0x2f8] ;  /* 0x00005f00ff0477ac */ /* 0x000f660008000800 */
[----:B------:R-:W4:Y:S08]  /*0090*/  LDC R2, c[0x0][0x370] ;  /* 0x0000dc00ff027b82 */ /* 0x000f300000000800 */
[----:B------:R0:W3:Y:S01]  /*00a0*/  LDC.64 R8, c[0x4][R0] ;  /* 0x0100000000087b82 */ /* 0x0000e20000000a00 */
[----:B-----5:R-:W-:Y:S01]  /*00b0*/  IADD3 R6, P0, PT, R1, UR4, RZ ;  /* 0x0000000401067c10 */ /* 0x020fe2000ff1e0ff */
[----:B-1----:R1:W-:Y:S04]  /*00c0*/  STL [R1+0x10], R10 ;  /* 0x0000100a01007387 */ /* 0x0023e80000100800 */
[----:B--2---:R-:W-:-:S02]  /*00d0*/  IMAD.X R7, RZ, RZ, UR5, P0 ;  /* 0x00000005ff077e24 */ /* 0x004fc400080e06ff */
[----:B----4-:R-:W-:Y:S02]  /*00e0*/  IMAD R2, R2, UR6, RZ ;  /* 0x0000000602027c24 */ /* 0x010fe4000f8e02ff */
[----:B0-----:R-:W-:Y:S01]  /*00f0*/  IMAD R17, R10, UR6, R16 ;  /* 0x000000060a117c24 */ /* 0x001fe2000f8e0210 */
[----:B------:R-:W0:Y:S02]  /*0100*/  LDCU.64 UR6, c[0x4][0x8] ;  /* 0x01000100ff0677ac */ /* 0x000e240008000a00 */
[----:B---3--:R1:W-:Y:S04]  /*0110*/  STL.64 [R1+0x8], R2 ;  /* 0x0000080201007387 */ /* 0x0083e80000100a00 */
[----:B------:R1:W-:Y:S01]  /*0120*/  STL.64 [R1], R16 ;  /* 0x0000001001007387 */ /* 0x0003e20000100a00 */
[----:B0-----:R-:W-:Y:S01]  /*0130*/  IMAD.U32 R4, RZ, RZ, UR6 ;  /* 0x00000006ff047e24 */ /* 0x001fe2000f8e00ff */
[----:B-1----:R-:W-:-:S07]  /*0140*/  MOV R5, UR7 ;  /* 0x0000000700057c02 */ /* 0x002fce0008000f00 */
[----:B------:R-:W-:-:S07]  /*0150*/  LEPC R20, `(.L_x_0) ;  /* 0x000000001014794e */ /* 0x000fce0000000000 */
[----:B------:R-:W-:Y:S05]  /*0160*/  CALL.ABS.NOINC R8 ;  /* 0x0000000008007343 */ /* 0x000fea0003c00000 */
.L_x_0:
[----:B------:R-:W0:Y:S02]  /*0170*/  LDC R12, c[0x0][0x380] ;  /* 0x0000e000ff0c7b82 */ /* 0x000e240000000800 */
[----:B0-----:R-:W-:-:S13]  /*0180*/  ISETP.GE.U32.AND P0, PT, R17, R12, PT ;  /* 0x0000000c1100720c */ /* 0x001fda0003f06070 */
[----:B------:R-:W-:Y:S05]  /*0190*/  @P0 EXIT ;  /* 0x000000000000094d */ /* 0x000fea0003800000 */
[----:B------:R-:W0:Y:S08]  /*01a0*/  LDC.64 R14, c[0x0][0x358] ;  /* 0x0000d600ff0e7b82 */ /* 0x000e300000000a00 */
[----:B------:R-:W1:Y:S08]  /*01b0*/  LDC.64 R8, c[0x0][0x388] ;  /* 0x0000e200ff087b82 */ /* 0x000e700000000a00 */
[----:B------:R-:W2:Y:S02]  /*01c0*/  LDC.64 R10, c[0x0][0x390] ;  /* 0x0000e400ff0a7b82 */ /* 0x000ea40000000a00 */
.L_x_1:
[C---:B0-----:R-:W-:Y:S01]  /*01d0*/  R2UR UR6, R14.reuse ;  /* 0x000000000e0672ca */ /* 0x041fe200000e0000 */
[----:B--2---:R-:W-:Y:S01]  /*01e0*/  IMAD.WIDE.U32 R6, R17, 0x4, R10 ;  /* 0x0000000411067825 */ /* 0x004fe200078e000a */
[----:B------:R-:W-:Y:S02]  /*01f0*/  R2UR UR7, R15 ;  /* 0x000000000f0772ca */ /* 0x000fe400000e0000 */
[----:B------:R-:W-:Y:S01]  /*0200*/  R2UR UR4, R14 ;  /* 0x000000000e0472ca */ /* 0x000fe200000e0000 */
[----:B-1-3--:R-:W-:Y:S01]  /*0210*/  IMAD.WIDE.U32 R4, R17, 0x4, R8 ;  /* 0x0000000411047825 */ /* 0x00afe200078e0008 */
[----:B------:R-:W-:-:S09]  /*0220*/  R2UR UR5, R15 ;  /* 0x000000000f0572ca */ /* 0x000fd200000e0000 */
[----:B------:R-:W2:Y:S04]  /*0230*/  LDG.E R7, desc[UR6][R6.64] ;  /* 0x0000000606077981 */ /* 0x000ea8000c1e1900 */
[----:B------:R-:W2:Y:S01]  /*0240*/  LDG.E R0, desc[UR4][R4.64] ;  /* 0x0000000404007981 */ /* 0x000ea2000c1e1900 */
[----:B------:R-:W-:-:S04]  /*0250*/  IADD3 R17, PT, PT, R2, R17, RZ ;  /* 0x0000001102117210 */ /* 0x000fc80007ffe0ff */
[----:B------:R-:W-:Y:S01]  /*0260*/  ISETP.GE.U32.AND P0, PT, R17, R12, PT ;  /* 0x0000000c1100720c */ /* 0x000fe20003f06070 */
[----:B--2---:R-:W-:-:S05]  /*0270*/  FMUL R3, R0, R7 ;  /* 0x0000000700037220 */ /* 0x004fca0000400000 */
[----:B------:R3:W-:Y:S07]  /*0280*/  STG.E desc[UR4][R4.64], R3 ;  /* 0x0000000304007986 */ /* 0x0007ee000c101904 */
[----:B------:R-:W-:Y:S05]  /*0290*/  @!P0 BRA `(.L_x_1) ;  /* 0xfffffffc00cc8947 */ /* 0x000fea000383ffff */
[----:B------:R-:W-:Y:S05]  /*02a0*/  EXIT ;  /* 0x000000000000794d */ /* 0x000fea0003800000 */
.L_x_2:
[----:B------:R-:W-:-:S00]  /*02b0*/  BRA `(.L_x_2) ;  /* 0xfffffffc00fc7947 */ /* 0x000fc0000383ffff */
[----:B------:R-:W-:-:S00]  /*02c0*/  NOP ;  /* 0x0000000000007918 */ /* 0x000fc00000000000 */
        /* <DEDUP_REMOVED lines=11> */
.L_x_5:


//--------------------- .text._Z5scalejPfS_       --------------------------
	.section	.text._Z5scalejPfS_,"ax",@progbits
	.align	128
        .global         _Z5scalejPfS_
        .type           _Z5scalejPfS_,@function
        .size           _Z5scalejPfS_,(.L_x_6 - _Z5scalejPfS_)
        .other          _Z5scalejPfS_,@"STO_CUDA_ENTRY STV_DEFAULT"
_Z5scalejPfS_:
.text._Z5scalejPfS_:
[----:B------:R-:W-:Y:S01]  /*0000*/  LDC R1, c[0x0][0x37c] ;  /* 0x0000df00ff017b82 */ /* 0x000fe20000000800 */
[----:B------:R-:W0:Y:S07]  /*0010*/  S2R R0, SR_TID.X ;  /* 0x0000000000007919 */ /* 0x000e2e0000002100 */
[----:B------:R-:W0:Y:S01]  /*0020*/  S2UR UR4, SR_CTAID.X ;  /* 0x00000000000479c3 */ /* 0x000e220000002500 */
[----:B------:R-:W1:Y:S07]  /*0030*/  LDCU UR5, c[0x0][0x380] ;  /* 0x00007000ff0577ac */ /* 0x000e6e0008000800 */
[----:B------:R-:W0:Y:S02]  /*0040*/  LDC R11, c[0x0][0x360] ;  /* 0x0000d800ff0b7b82 */ /* 0x000e240000000800 */
[----:B0-----:R-:W-:-:S05]  /*0050*/  IMAD R0, R11, UR4, R0 ;  /* 0x000000040b007c24 */ /* 0x001fca000f8e0200 */
[----:B-1----:R-:W-:-:S13]  /*0060*/  ISETP.GE.U32.AND P0, PT, R0, UR5, PT ;  /* 0x0000000500007c0c */ /* 0x002fda000bf06070 */
[----:B------:R-:W-:Y:S05]  /*0070*/  @P0 EXIT ;  /* 0x000000000000094d */ /* 0x000fea0003800000 */
[----:B------:R-:W0:Y:S01]  /*0080*/  LDC.64 R6, c[0x0][0x388] ;  /* 0x0000e200ff067b82 */ /* 0x000e220000000a00 */
[----:B------:R-:W1:Y:S01]  /*0090*/  LDCU UR4, c[0x0][0x370] ;  /* 0x00006e00ff0477ac */ /* 0x000e620008000800 */
[----:B------:R-:W2:Y:S06]  /*00a0*/  LDCU.64 UR6, c[0x0][0x358] ;  /* 0x00006b00ff0677ac */ /* 0x000eac0008000a00 */
[----:B------:R-:W3:Y:S01]  /*00b0*/  LDC.64 R8, c[0x0][0x390] ;  /* 0x0000e400ff087b82 */ /* 0x000ee20000000a00 */
[----:B-1----:R-:W-:-:S07]  /*00c0*/  IMAD R11, R11, UR4, RZ ;  /* 0x000000040b0b7c24 */ /* 0x002fce000f8e02ff */
.L_x_3:
[----:B---3--:R-:W-:-:S04]  /*00d0*/  IMAD.WIDE.U32 R4, R0, 0x4, R8 ;  /* 0x0000000400047825 */ /* 0x008fc800078e0008 */
[----:B01----:R-:W-:Y:S02]  /*00e0*/  IMAD.WIDE.U32 R2, R0, 0x4, R6 ;  /* 0x0000000400027825 */ /* 0x003fe400078e0006 */
[----:B--2---:R-:W2:Y:S04]  /*00f0*/  LDG.E R5, desc[UR6][R4.64] ;  /* 0x0000000604057981 */ /* 0x004ea8000c1e1900 */
[----:B------:R-:W2:Y:S01]  /*0100*/  LDG.E R10, desc[UR6][R2.64] ;  /* 0x00000006020a7981 */ /* 0x000ea2000c1e1900 */
[----:B------:R-:W-:-:S04]  /*0110*/  IADD3 R0, PT, PT, R11, R0, RZ ;  /* 0x000000000b007210 */ /* 0x000fc80007ffe0ff */
[----:B------:R-:W-:Y:S01]  /*0120*/  ISETP.GE.U32.AND P0, PT, R0, UR5, PT ;  /* 0x0000000500007c0c */ /* 0x000fe2000bf06070 */
[----:B--2---:R-:W-:-:S05]  /*0130*/  FMUL R13, R10, R5 ;  /* 0x000000050a0d7220 */ /* 0x004fca0000400000 */
[----:B------:R1:W-:Y:S07]  /*0140*/  STG.E desc[UR6][R2.64], R13 ;  /* 0x0000000d02007986 */ /* 0x0003ee000c101906 */
[----:B------:R-:W-:Y:S05]  /*0150*/  @!P0 BRA `(.L_x_3) ;  /* 0xfffffffc00dc8947 */ /* 0x000fea000383ffff */
[----:B------:R-:W-:Y:S05]  /*0160*/  EXIT ;  /* 0x000000000000794d */ /* 0x000fea0003800000 */
.L_x_4:
        /* <DEDUP_REMOVED lines=9> */
.L_x_6:


//--------------------- .nv.global.init           --------------------------
	.section	.nv.global.init,"aw",@progbits
.nv.global.init:
	.type		$str,@object
	.size		$str,(.L_0 - $str)
$str:
        /*0000*/ 	.byte	0x74, 0x3d, 0x25, 0x78, 0x3a, 0x20, 0x62, 0x61, 0x73, 0x65, 0x3d, 0x25, 0x64, 0x20, 0x69, 0x6e
        /*0010*/ 	.byte	0x63, 0x72, 0x3d, 0x25, 0x64, 0x20, 0x6e, 0x3d, 0x25, 0x64, 0x20, 0x62, 0x6c, 0x6f, 0x63, 0x6b
        /*0020*/ 	.byte	0x3d, 0x25, 0x64, 0x0a, 0x00
.L_0:


//--------------------- .nv.shared.reserved.0     --------------------------
	.section	.nv.shared.reserved.0,"aw",@nobits
	.weak		__nv_reservedSMEM_offset_0_alias
	.size		__nv_reservedSMEM_offset_0_alias, 0, 64
	.other		__nv_reservedSMEM_offset_0_alias,@"STO_CUDA_RESERVED_SHARED STV_DEFAULT"
__nv_reservedSMEM_offset_0_alias:
	.zero		0
	.zero		64


//--------------------- .nv.constant0._Z10scaleprintjPfS_ --------------------------
	.section	.nv.constant0._Z10scaleprintjPfS_,"a",@progbits
	.sectionflags	@""
	.align	4
.nv.constant0._Z10scaleprintjPfS_:
	.zero		920


//--------------------- .nv.constant0._Z5scalejPfS_ --------------------------
	.section	.nv.constant0._Z5scalejPfS_,"a",@progbits
	.sectionflags	@""
	.align	4
.nv.constant0._Z5scalejPfS_:
	.zero		920


//--------------------- SYMBOLS --------------------------

	.type		.nv.reservedSmem.offset0,@object
	.size		.nv.reservedSmem.offset0,0x4
	.type		vprintf,@function
